//
// Generated by NVIDIA NVVM Compiler
//
// Compiler Build ID: CL-36424714
// Cuda compilation tools, release 13.0, V13.0.88
// Based on NVVM 20.0.0
//

.version 9.0
.target sm_100
.address_size 64

	// .globl	_Z13decode_kernelPKhPcm
.const .align 1 .b8 decode_table[16] = {48, 49, 50, 51, 52, 53, 54, 55, 56, 57, 46, 32, 9, 10, 44};

.visible .entry _Z13decode_kernelPKhPcm(
	.param .u64 .ptr .align 1 _Z13decode_kernelPKhPcm_param_0,
	.param .u64 .ptr .align 1 _Z13decode_kernelPKhPcm_param_1,
	.param .u64 _Z13decode_kernelPKhPcm_param_2
)
{
	.reg .pred 	%p<12>;
	.reg .b16 	%rs<36>;
	.reg .b32 	%r<5>;
	.reg .b64 	%rd<65>;

	ld.param.u64 	%rd23, [_Z13decode_kernelPKhPcm_param_0];
	ld.param.u64 	%rd24, [_Z13decode_kernelPKhPcm_param_1];
	ld.param.u64 	%rd22, [_Z13decode_kernelPKhPcm_param_2];
	cvta.to.global.u64 	%rd1, %rd24;
	cvta.to.global.u64 	%rd63, %rd23;
	mov.u32 	%r1, %ctaid.x;
	mov.u32 	%r2, %ntid.x;
	mov.u32 	%r3, %tid.x;
	mad.lo.s32 	%r4, %r1, %r2, %r3;
	mul.wide.u32 	%rd3, %r4, 2000;
	setp.ge.u64 	%p1, %rd3, %rd22;
	@%p1 bra 	$L__BB0_22;
	add.s64 	%rd25, %rd3, 2000;
	min.u64 	%rd4, %rd25, %rd22;
	add.s64 	%rd26, %rd3, 1;
	max.u64 	%rd5, %rd4, %rd26;
	and.b64  	%rd60, %rd5, 3;
	setp.eq.s64 	%p2, %rd60, 0;
	mov.u64 	%rd62, %rd3;
	@%p2 bra 	$L__BB0_7;
	mov.u64 	%rd62, %rd3;
$L__BB0_3:
	.pragma "nounroll";
	and.b64  	%rd27, %rd62, 1;
	setp.eq.b64 	%p3, %rd27, 1;
	not.pred 	%p4, %p3;
	@%p4 bra 	$L__BB0_5;
	shr.u64 	%rd28, %rd62, 1;
	add.s64 	%rd29, %rd63, %rd28;
	ld.global.u8 	%rs16, [%rd29];
	and.b16  	%rs31, %rs16, 15;
	bra.uni 	$L__BB0_6;
$L__BB0_5:
	shr.u64 	%rd30, %rd62, 1;
	add.s64 	%rd31, %rd63, %rd30;
	ld.global.u8 	%rs17, [%rd31];
	shr.u16 	%rs31, %rs17, 4;
$L__BB0_6:
	cvt.u64.u16 	%rd32, %rs31;
	mov.u64 	%rd33, decode_table;
	add.s64 	%rd34, %rd33, %rd32;
	ld.const.u8 	%rs18, [%rd34];
	add.s64 	%rd35, %rd1, %rd62;
	st.global.u8 	[%rd35], %rs18;
	add.s64 	%rd62, %rd62, 1;
	add.s64 	%rd60, %rd60, -1;
	setp.ne.s64 	%p5, %rd60, 0;
	@%p5 bra 	$L__BB0_3;
$L__BB0_7:
	sub.s64 	%rd36, %rd3, %rd5;
	setp.gt.u64 	%p6, %rd36, -4;
	@%p6 bra 	$L__BB0_22;
	and.b64  	%rd12, %rd62, 1;
	add.s64 	%rd37, %rd62, 3;
	shr.u64 	%rd13, %rd37, 1;
	add.s64 	%rd38, %rd62, 2;
	shr.u64 	%rd14, %rd38, 1;
	shr.u64 	%rd15, %rd62, 1;
	add.s64 	%rd39, %rd62, 1;
	shr.u64 	%rd16, %rd39, 1;
$L__BB0_9:
	setp.ne.s64 	%p7, %rd12, 0;
	@%p7 bra 	$L__BB0_11;
	add.s64 	%rd41, %rd63, %rd15;
	ld.global.u8 	%rs20, [%rd41];
	shr.u16 	%rs32, %rs20, 4;
	bra.uni 	$L__BB0_12;
$L__BB0_11:
	add.s64 	%rd40, %rd63, %rd15;
	ld.global.u8 	%rs19, [%rd40];
	and.b16  	%rs32, %rs19, 15;
$L__BB0_12:
	setp.ne.s64 	%p8, %rd12, 0;
	cvt.u64.u16 	%rd42, %rs32;
	mov.u64 	%rd43, decode_table;
	add.s64 	%rd44, %rd43, %rd42;
	ld.const.u8 	%rs21, [%rd44];
	add.s64 	%rd19, %rd1, %rd62;
	st.global.u8 	[%rd19], %rs21;
	@%p8 bra 	$L__BB0_14;
	add.s64 	%rd46, %rd63, %rd16;
	ld.global.u8 	%rs23, [%rd46];
	and.b16  	%rs33, %rs23, 15;
	bra.uni 	$L__BB0_15;
$L__BB0_14:
	add.s64 	%rd45, %rd63, %rd16;
	ld.global.u8 	%rs22, [%rd45];
	shr.u16 	%rs33, %rs22, 4;
$L__BB0_15:
	setp.eq.s64 	%p9, %rd12, 0;
	cvt.u64.u16 	%rd47, %rs33;
	add.s64 	%rd49, %rd43, %rd47;
	ld.const.u8 	%rs24, [%rd49];
	st.global.u8 	[%rd19+1], %rs24;
	@%p9 bra 	$L__BB0_17;
	add.s64 	%rd50, %rd63, %rd14;
	ld.global.u8 	%rs25, [%rd50];
	and.b16  	%rs34, %rs25, 15;
	bra.uni 	$L__BB0_18;
$L__BB0_17:
	add.s64 	%rd51, %rd63, %rd14;
	ld.global.u8 	%rs26, [%rd51];
	shr.u16 	%rs34, %rs26, 4;
$L__BB0_18:
	setp.ne.s64 	%p10, %rd12, 0;
	cvt.u64.u16 	%rd52, %rs34;
	add.s64 	%rd54, %rd43, %rd52;
	ld.const.u8 	%rs27, [%rd54];
	st.global.u8 	[%rd19+2], %rs27;
	@%p10 bra 	$L__BB0_20;
	add.s64 	%rd56, %rd63, %rd13;
	ld.global.u8 	%rs29, [%rd56];
	and.b16  	%rs35, %rs29, 15;
	bra.uni 	$L__BB0_21;
$L__BB0_20:
	add.s64 	%rd55, %rd63, %rd13;
	ld.global.u8 	%rs28, [%rd55];
	shr.u16 	%rs35, %rs28, 4;
$L__BB0_21:
	cvt.u64.u16 	%rd57, %rs35;
	add.s64 	%rd59, %rd43, %rd57;
	ld.const.u8 	%rs30, [%rd59];
	st.global.u8 	[%rd19+3], %rs30;
	add.s64 	%rd62, %rd62, 4;
	add.s64 	%rd63, %rd63, 2;
	setp.lt.u64 	%p11, %rd62, %rd4;
	@%p11 bra 	$L__BB0_9;
$L__BB0_22:
	ret;

}


// ===== COMPILED SASS (sm_100) =====

	.target	sm_100

	.elftype	@"ET_EXEC"


//--------------------- .note.nv.tkinfo           --------------------------
	.section	.note.nv.tkinfo,"",@"SHT_NOTE"
	.sectionflags	@"SHF_NOTE_NV_TKINFO"
	.tkinfo
        /*0018*/ 	.word	0x00000002
        /*0030*/ 	.string	""
        /*0030*/ 	.string	"ptxas"
        /*0030*/ 	.string	"Cuda compilation tools, release 13.0, V13.0.88"
        /*0030*/ 	.string	"Build cuda_13.0.r13.0/compiler.36424714_0"
        /*0030*/ 	.string	"-arch sm_100 -m 64 "



//--------------------- .note.nv.cuinfo           --------------------------
	.section	.note.nv.cuinfo,"",@"SHT_NOTE"
	.sectionflags	@"SHF_NOTE_NV_CUINFO"
        /*0018*/ 	.short	0x0002
        /*001a*/ 	.short	0x0064
        /*001c*/ 	.short	0x0082
	.zero		2


//--------------------- .nv.info                  --------------------------
	.section	.nv.info,"",@"SHT_CUDA_INFO"
	.align	4


	//----- nvinfo : EIATTR_REGCOUNT
	.align		4
        /*0000*/ 	.byte	0x04, 0x2f
        /*0002*/ 	.short	(.L_2 - .L_1)
	.align		4
.L_1:
        /*0004*/ 	.word	index@(_Z13decode_kernelPKhPcm)
        /*0008*/ 	.word	0x0000001c


	//----- nvinfo : EIATTR_FRAME_SIZE
	.align		4
.L_2:
        /*000c*/ 	.byte	0x04, 0x11
        /*000e*/ 	.short	(.L_4 - .L_3)
	.align		4
.L_3:
        /*0010*/ 	.word	index@(_Z13decode_kernelPKhPcm)
        /*0014*/ 	.word	0x00000000


	//----- nvinfo : EIATTR_MIN_STACK_SIZE
	.align		4
.L_4:
        /*0018*/ 	.byte	0x04, 0x12
        /*001a*/ 	.short	(.L_6 - .L_5)
	.align		4
.L_5:
        /*001c*/ 	.word	index@(_Z13decode_kernelPKhPcm)
        /*0020*/ 	.word	0x00000000
.L_6:


//--------------------- .nv.compat                --------------------------
	.section	.nv.compat,"",@"SHT_CUDA_COMPAT_INFO"
	.align	4
        /*0000*/ 	.byte	0x02, 0x09, 0x00, 0x00, 0x02, 0x02, 0x01, 0x00, 0x02, 0x05, 0x05, 0x00, 0x03, 0x07, 0x01, 0x01
        /*0010*/ 	.byte	0x02, 0x03, 0x00, 0x00, 0x02, 0x06, 0x01, 0x00, 0x04, 0x0b, 0x08, 0x00, 0x09, 0x00, 0x00, 0x00
        /*0020*/ 	.byte	0x00, 0x00, 0x00, 0x00


//--------------------- .nv.info._Z13decode_kernelPKhPcm --------------------------
	.section	.nv.info._Z13decode_kernelPKhPcm,"",@"SHT_CUDA_INFO"
	.sectionflags	@""
	.align	4


	//----- nvinfo : EIATTR_CUDA_API_VERSION
	.align		4
        /*0000*/ 	.byte	0x04, 0x37
        /*0002*/ 	.short	(.L_8 - .L_7)
.L_7:
        /*0004*/ 	.word	0x00000082


	//----- nvinfo : EIATTR_KPARAM_INFO
	.align		4
.L_8:
        /*0008*/ 	.byte	0x04, 0x17
        /*000a*/ 	.short	(.L_10 - .L_9)
.L_9:
        /*000c*/ 	.word	0x00000000
        /*0010*/ 	.short	0x0002
        /*0012*/ 	.short	0x0010
        /*0014*/ 	.byte	0x00, 0xf0, 0x21, 0x00


	//----- nvinfo : EIATTR_KPARAM_INFO
	.align		4
.L_10:
        /*0018*/ 	.byte	0x04, 0x17
        /*001a*/ 	.short	(.L_12 - .L_11)
.L_11:
        /*001c*/ 	.word	0x00000000
        /*0020*/ 	.short	0x0001
        /*0022*/ 	.short	0x0008
        /*0024*/ 	.byte	0x00, 0xf5, 0x21, 0x00


	//----- nvinfo : EIATTR_KPARAM_INFO
	.align		4
.L_12:
        /*0028*/ 	.byte	0x04, 0x17
        /*002a*/ 	.short	(.L_14 - .L_13)
.L_13:
        /*002c*/ 	.word	0x00000000
        /*0030*/ 	.short	0x0000
        /*0032*/ 	.short	0x0000
        /*0034*/ 	.byte	0x00, 0xf5, 0x21, 0x00


	//----- nvinfo : EIATTR_SPARSE_MMA_MASK
	.align		4
.L_14:
        /*0038*/ 	.byte	0x03, 0x50
        /*003a*/ 	.short	0x0000


	//----- nvinfo : EIATTR_MAXREG_COUNT
	.align		4
        /*003c*/ 	.byte	0x03, 0x1b
        /*003e*/ 	.short	0x00ff


	//----- nvinfo : EIATTR_MERCURY_ISA_VERSION
	.align		4
        /*0040*/ 	.byte	0x03, 0x5f
        /*0042*/ 	.short	0x0101


	//----- nvinfo : EIATTR_VRC_CTA_INIT_COUNT
	.align		4
        /*0044*/ 	.byte	0x02, 0x4a
	.zero		1
	.zero		1


	//----- nvinfo : EIATTR_EXIT_INSTR_OFFSETS
	.align		4
        /*0048*/ 	.byte	0x04, 0x1c
        /*004a*/ 	.short	(.L_16 - .L_15)


	//   ....[0]....
.L_15:
        /*004c*/ 	.word	0x00000090


	//   ....[1]....
        /*0050*/ 	.word	0x00000410


	//   ....[2]....
        /*0054*/ 	.word	0x00000840


	//----- nvinfo : EIATTR_CRS_STACK_SIZE
	.align		4
.L_16:
        /*0058*/ 	.byte	0x04, 0x1e
        /*005a*/ 	.short	(.L_18 - .L_17)
.L_17:
        /*005c*/ 	.word	0x00000000


	//----- nvinfo : EIATTR_CBANK_PARAM_SIZE
	.align		4
.L_18:
        /*0060*/ 	.byte	0x03, 0x19
        /*0062*/ 	.short	0x0018


	//----- nvinfo : EIATTR_PARAM_CBANK
	.align		4
        /*0064*/ 	.byte	0x04, 0x0a
        /*0066*/ 	.short	(.L_20 - .L_19)
	.align		4
.L_19:
        /*0068*/ 	.word	index@(.nv.constant0._Z13decode_kernelPKhPcm)
        /*006c*/ 	.short	0x0380
        /*006e*/ 	.short	0x0018


	//----- nvinfo : EIATTR_SW_WAR
	.align		4
.L_20:
        /*0070*/ 	.byte	0x04, 0x36
        /*0072*/ 	.short	(.L_22 - .L_21)
.L_21:
        /*0074*/ 	.word	0x00000008
.L_22:


//--------------------- .nv.callgraph             --------------------------
	.section	.nv.callgraph,"",@"SHT_CUDA_CALLGRAPH"
	.align	4
	.sectionentsize	8
	.align		4
        /*0000*/ 	.word	0x00000000
	.align		4
        /*0004*/ 	.word	0xffffffff
	.align		4
        /*0008*/ 	.word	0x00000000
	.align		4
        /*000c*/ 	.word	0xfffffffe
	.align		4
        /*0010*/ 	.word	0x00000000
	.align		4
        /*0014*/ 	.word	0xfffffffd
	.align		4
        /*0018*/ 	.word	0x00000000
	.align		4
        /*001c*/ 	.word	0xfffffffc


//--------------------- .nv.constant3             --------------------------
	.section	.nv.constant3,"a",@progbits
.nv.constant3:
	.type		decode_table,@object
	.size		decode_table,(.L_0 - decode_table)
decode_table:
        /*0000*/ 	.byte	0x30, 0x31, 0x32, 0x33, 0x34, 0x35, 0x36, 0x37, 0x38, 0x39, 0x2e, 0x20, 0x09, 0x0a, 0x2c, 0x00
.L_0:


//--------------------- .text._Z13decode_kernelPKhPcm --------------------------
	.section	.text._Z13decode_kernelPKhPcm,"ax",@progbits
	.align	128
        .global         _Z13decode_kernelPKhPcm
        .type           _Z13decode_kernelPKhPcm,@function
        .size           _Z13decode_kernelPKhPcm,(.L_x_5 - _Z13decode_kernelPKhPcm)
        .other          _Z13decode_kernelPKhPcm,@"STO_CUDA_ENTRY STV_DEFAULT"
_Z13decode_kernelPKhPcm:
.text._Z13decode_kernelPKhPcm:
[----:B------:R-:W-:Y:S01]  /*0000*/  LDC R1, c[0x0][0x37c] ;  /* 0x0000df00ff017b82 */ /* 0x000fe20000000800 */
[----:B------:R-:W0:Y:S07]  /*0010*/  S2R R3, SR_TID.X ;  /* 0x0000000000037919 */ /* 0x000e2e0000002100 */
[----:B------:R-:W0:Y:S01]  /*0020*/  S2UR UR4, SR_CTAID.X ;  /* 0x00000000000479c3 */ /* 0x000e220000002500 */
[----:B------:R-:W1:Y:S07]  /*0030*/  LDCU.64 UR6, c[0x0][0x390] ;  /* 0x00007200ff0677ac */ /* 0x000e6e0008000a00 */
[----:B------:R-:W0:Y:S02]  /*0040*/  LDC R2, c[0x0][0x360] ;  /* 0x0000d800ff027b82 */ /* 0x000e240000000800 */
[----:B0-----:R-:W-:-:S04]  /*0050*/  IMAD R2, R2, UR4, R3 ;  /* 0x0000000402027c24 */ /* 0x001fc8000f8e0203 */
[----:B------:R-:W-:-:S03]  /*0060*/  IMAD.WIDE.U32 R2, R2, 0x7d0, RZ ;  /* 0x000007d002027825 */ /* 0x000fc600078e00ff */
[----:B-1----:R-:W-:-:S04]  /*0070*/  ISETP.GE.U32.AND P0, PT, R2, UR6, PT ;  /* 0x0000000602007c0c */ /* 0x002fc8000bf06070 */
[----:B------:R-:W-:-:S13]  /*0080*/  ISETP.GE.U32.AND.EX P0, PT, R3, UR7, PT, P0 ;  /* 0x0000000703007c0c */ /* 0x000fda000bf06100 */
[----:B------:R-:W-:Y:S05]  /*0090*/  @P0 EXIT ;  /* 0x000000000000094d */ /* 0x000fea0003800000 */
[----:B------:R-:W-:Y:S01]  /*00a0*/  IADD3 R0, P1, PT, R2, 0x7d0, RZ ;  /* 0x000007d002007810 */ /* 0x000fe20007f3e0ff */
[----:B------:R-:W0:Y:S01]  /*00b0*/  LDCU.64 UR4, c[0x0][0x358] ;  /* 0x00006b00ff0477ac */ /* 0x000e220008000a00 */
[----:B------:R-:W-:Y:S01]  /*00c0*/  BSSY.RECONVERGENT B0, `(.L_x_0) ;  /* 0x0000034000007945 */ /* 0x000fe20003800200 */
[----:B------:R-:W-:Y:S01]  /*00d0*/  IMAD.MOV.U32 R12, RZ, RZ, R2 ;  /* 0x000000ffff0c7224 */ /* 0x000fe200078e0002 */
[----:B------:R-:W-:Y:S01]  /*00e0*/  ISETP.LT.U32.AND P0, PT, R0, UR6, PT ;  /* 0x0000000600007c0c */ /* 0x000fe2000bf01070 */
[--C-:B------:R-:W-:Y:S01]  /*00f0*/  IMAD.X R8, RZ, RZ, R3.reuse, P1 ;  /* 0x000000ffff087224 */ /* 0x100fe200008e0603 */
[----:B------:R-:W-:Y:S01]  /*0100*/  IADD3 R5, P1, PT, R2, 0x1, RZ ;  /* 0x0000000102057810 */ /* 0x000fe20007f3e0ff */
[----:B------:R-:W1:Y:S01]  /*0110*/  LDCU.64 UR8, c[0x0][0x388] ;  /* 0x00007100ff0877ac */ /* 0x000e620008000a00 */
[--C-:B------:R-:W-:Y:S02]  /*0120*/  IMAD.MOV.U32 R11, RZ, RZ, R3.reuse ;  /* 0x000000ffff0b7224 */ /* 0x100fe400078e0003 */
[----:B------:R-:W-:Y:S01]  /*0130*/  ISETP.LT.U32.AND.EX P0, PT, R8, UR7, PT, P0 ;  /* 0x0000000708007c0c */ /* 0x000fe2000bf01100 */
[----:B------:R-:W-:-:S03]  /*0140*/  IMAD.X R7, RZ, RZ, R3, P1 ;  /* 0x000000ffff077224 */ /* 0x000fc600008e0603 */
[----:B------:R-:W-:Y:S02]  /*0150*/  SEL R0, R0, UR6, P0 ;  /* 0x0000000600007c07 */ /* 0x000fe40008000000 */
[----:B------:R-:W-:Y:S01]  /*0160*/  SEL R8, R8, UR7, P0 ;  /* 0x0000000708087c07 */ /* 0x000fe20008000000 */
[----:B------:R-:W2:Y:S01]  /*0170*/  LDCU.64 UR6, c[0x0][0x380] ;  /* 0x00007000ff0677ac */ /* 0x000ea20008000a00 */
[----:B------:R-:W-:-:S04]  /*0180*/  ISETP.GT.U32.AND P0, PT, R0, R5, PT ;  /* 0x000000050000720c */ /* 0x000fc80003f04070 */
[----:B------:R-:W-:-:S04]  /*0190*/  ISETP.GT.U32.AND.EX P0, PT, R8, R7, PT, P0 ;  /* 0x000000070800720c */ /* 0x000fc80003f04100 */
[----:B------:R-:W-:-:S04]  /*01a0*/  SEL R5, R0, R5, P0 ;  /* 0x0000000500057207 */ /* 0x000fc80000000000 */
[----:B------:R-:W-:Y:S02]  /*01b0*/  LOP3.LUT R6, R5, 0x3, RZ, 0xc0, !PT ;  /* 0x0000000305067812 */ /* 0x000fe400078ec0ff */
[----:B------:R-:W-:Y:S02]  /*01c0*/  IADD3 R4, P2, PT, R2, -R5, RZ ;  /* 0x8000000502047210 */ /* 0x000fe40007f5e0ff */
[----:B------:R-:W-:Y:S01]  /*01d0*/  ISETP.NE.U32.AND P1, PT, R6, RZ, PT ;  /* 0x000000ff0600720c */ /* 0x000fe20003f25070 */
[----:B--2---:R-:W-:Y:S01]  /*01e0*/  IMAD.U32 R9, RZ, RZ, UR6 ;  /* 0x00000006ff097e24 */ /* 0x004fe2000f8e00ff */
[----:B------:R-:W-:Y:S01]  /*01f0*/  SEL R5, R8, R7, P0 ;  /* 0x0000000708057207 */ /* 0x000fe20000000000 */
[----:B------:R-:W-:Y:S01]  /*0200*/  IMAD.U32 R10, RZ, RZ, UR7 ;  /* 0x00000007ff0a7e24 */ /* 0x000fe2000f8e00ff */
[----:B------:R-:W-:Y:S01]  /*0210*/  ISETP.NE.AND.EX P1, PT, RZ, RZ, PT, P1 ;  /* 0x000000ffff00720c */ /* 0x000fe20003f25310 */
[----:B------:R-:W2:Y:S01]  /*0220*/  LDCU.64 UR6, c[0x0][0x380] ;  /* 0x00007000ff0677ac */ /* 0x000ea20008000a00 */
[----:B------:R-:W-:Y:S01]  /*0230*/  ISETP.GT.U32.AND P0, PT, R4, -0x4, PT ;  /* 0xfffffffc0400780c */ /* 0x000fe20003f04070 */
[----:B------:R-:W-:-:S05]  /*0240*/  IMAD.X R4, R3, 0x1, ~R5, P2 ;  /* 0x0000000103047824 */ /* 0x000fca00010e0e05 */
[----:B------:R-:W-:-:S05]  /*0250*/  ISETP.GT.U32.AND.EX P0, PT, R4, -0x1, PT, P0 ;  /* 0xffffffff0400780c */ /* 0x000fca0003f04100 */
[----:B01----:R-:W-:Y:S08]  /*0260*/  @!P1 BRA `(.L_x_1) ;  /* 0x0000000000649947 */ /* 0x003ff00003800000 */
[----:B------:R-:W-:Y:S02]  /*0270*/  IMAD.MOV.U32 R12, RZ, RZ, R2 ;  /* 0x000000ffff0c7224 */ /* 0x000fe400078e0002 */
[----:B------:R-:W-:Y:S02]  /*0280*/  IMAD.MOV.U32 R11, RZ, RZ, R3 ;  /* 0x000000ffff0b7224 */ /* 0x000fe400078e0003 */
[----:B------:R-:W-:-:S07]  /*0290*/  IMAD.MOV.U32 R13, RZ, RZ, RZ ;  /* 0x000000ffff0d7224 */ /* 0x000fce00078e00ff */
.L_x_2:
[--C-:B------:R-:W-:Y:S02]  /*02a0*/  SHF.R.U64 R2, R12, 0x1, R11.reuse ;  /* 0x000000010c027819 */ /* 0x100fe4000000120b */
[----:B------:R-:W-:Y:S02]  /*02b0*/  SHF.R.U32.HI R3, RZ, 0x1, R11 ;  /* 0x00000001ff037819 */ /* 0x000fe4000001160b */
[----:B--2---:R-:W-:-:S04]  /*02c0*/  IADD3 R2, P1, PT, R2, UR6, RZ ;  /* 0x0000000602027c10 */ /* 0x004fc8000ff3e0ff */
[----:B------:R-:W-:-:S05]  /*02d0*/  IADD3.X R3, PT, PT, R3, UR7, RZ, P1, !PT ;  /* 0x0000000703037c10 */ /* 0x000fca0008ffe4ff */
[----:B------:R-:W2:Y:S01]  /*02e0*/  LDG.E.U8 R2, desc[UR4][R2.64] ;  /* 0x0000000402027981 */ /* 0x000ea2000c1e1100 */
[----:B0-----:R-:W-:-:S04]  /*02f0*/  LOP3.LUT R4, R12, 0x1, RZ, 0xc0, !PT ;  /* 0x000000010c047812 */ /* 0x001fc800078ec0ff */
[----:B------:R-:W-:-:S04]  /*0300*/  ISETP.NE.U32.AND P1, PT, R4, 0x1, PT ;  /* 0x000000010400780c */ /* 0x000fc80003f25070 */
[----:B------:R-:W-:-:S13]  /*0310*/  ISETP.NE.U32.AND.EX P1, PT, RZ, RZ, PT, P1 ;  /* 0x000000ffff00720c */ /* 0x000fda0003f25110 */
[----:B--2---:R-:W-:Y:S02]  /*0320*/  @!P1 LOP3.LUT R4, R2, 0xf, RZ, 0xc0, !PT ;  /* 0x0000000f02049812 */ /* 0x004fe400078ec0ff */
[----:B------:R-:W-:-:S04]  /*0330*/  @P1 SHF.R.U32.HI R4, RZ, 0x4, R2 ;  /* 0x00000004ff041819 */ /* 0x000fc80000011602 */
[----:B------:R-:W-:Y:S02]  /*0340*/  LOP3.LUT R7, R4, 0xffff, RZ, 0xc0, !PT ;  /* 0x0000ffff04077812 */ /* 0x000fe400078ec0ff */
[C---:B------:R-:W-:Y:S02]  /*0350*/  IADD3 R4, P1, PT, R12.reuse, UR8, RZ ;  /* 0x000000080c047c10 */ /* 0x040fe4000ff3e0ff */
[----:B------:R-:W-:Y:S02]  /*0360*/  IADD3 R12, P2, PT, R12, 0x1, RZ ;  /* 0x000000010c0c7810 */ /* 0x000fe40007f5e0ff */
[----:B------:R-:W0:Y:S01]  /*0370*/  LDC.U8 R7, c[0x3][R7] ;  /* 0x00c0000007077b82 */ /* 0x000e220000000000 */
[----:B------:R-:W-:Y:S02]  /*0380*/  IADD3.X R5, PT, PT, R11, UR9, RZ, P1, !PT ;  /* 0x000000090b057c10 */ /* 0x000fe40008ffe4ff */
[----:B------:R-:W-:Y:S01]  /*0390*/  IADD3 R6, P1, PT, R6, -0x1, RZ ;  /* 0xffffffff06067810 */ /* 0x000fe20007f3e0ff */
[----:B------:R-:W-:-:S03]  /*03a0*/  IMAD.X R11, RZ, RZ, R11, P2 ;  /* 0x000000ffff0b7224 */ /* 0x000fc600010e060b */
[----:B------:R-:W-:Y:S02]  /*03b0*/  IADD3.X R13, PT, PT, R13, -0x1, RZ, P1, !PT ;  /* 0xffffffff0d0d7810 */ /* 0x000fe40000ffe4ff */
[----:B------:R-:W-:-:S04]  /*03c0*/  ISETP.NE.U32.AND P1, PT, R6, RZ, PT ;  /* 0x000000ff0600720c */ /* 0x000fc80003f25070 */
[----:B------:R-:W-:Y:S01]  /*03d0*/  ISETP.NE.AND.EX P1, PT, R13, RZ, PT, P1 ;  /* 0x000000ff0d00720c */ /* 0x000fe20003f25310 */
[----:B0-----:R0:W-:-:S12]  /*03e0*/  STG.E.U8 desc[UR4][R4.64], R7 ;  /* 0x0000000704007986 */ /* 0x0011d8000c101104 */
[----:B------:R-:W-:Y:S05]  /*03f0*/  @P1 BRA `(.L_x_2) ;  /* 0xfffffffc00a81947 */ /* 0x000fea000383ffff */
.L_x_1:
[----:B--2---:R-:W-:Y:S05]  /*0400*/  BSYNC.RECONVERGENT B0 ;  /* 0x0000000000007941 */ /* 0x004fea0003800200 */
.L_x_0:
[----:B------:R-:W-:Y:S05]  /*0410*/  @P0 EXIT ;  /* 0x000000000000094d */ /* 0x000fea0003800000 */
[C---:B------:R-:W-:Y:S01]  /*0420*/  IADD3 R16, P1, PT, R12.reuse, 0x3, RZ ;  /* 0x000000030c107810 */ /* 0x040fe20007f3e0ff */
[----:B------:R-:W1:Y:S01]  /*0430*/  LDCU.64 UR6, c[0x0][0x388] ;  /* 0x00007100ff0677ac */ /* 0x000e620008000a00 */
[C---:B------:R-:W-:Y:S02]  /*0440*/  IADD3 R18, P2, PT, R12.reuse, 0x2, RZ ;  /* 0x000000020c127810 */ /* 0x040fe40007f5e0ff */
[C---:B------:R-:W-:Y:S01]  /*0450*/  IADD3 R20, P3, PT, R12.reuse, 0x1, RZ ;  /* 0x000000010c147810 */ /* 0x040fe20007f7e0ff */
[--C-:B------:R-:W-:Y:S01]  /*0460*/  IMAD.X R17, RZ, RZ, R11.reuse, P1 ;  /* 0x000000ffff117224 */ /* 0x100fe200008e060b */
[C---:B------:R-:W-:Y:S01]  /*0470*/  LOP3.LUT R22, R12.reuse, 0x1, RZ, 0xc0, !PT ;  /* 0x000000010c167812 */ /* 0x040fe200078ec0ff */
[--C-:B------:R-:W-:Y:S01]  /*0480*/  IMAD.X R19, RZ, RZ, R11.reuse, P2 ;  /* 0x000000ffff137224 */ /* 0x100fe200010e060b */
[--C-:B------:R-:W-:Y:S01]  /*0490*/  SHF.R.U64 R14, R12, 0x1, R11.reuse ;  /* 0x000000010c0e7819 */ /* 0x100fe2000000120b */
[----:B------:R-:W-:Y:S01]  /*04a0*/  IMAD.X R13, RZ, RZ, R11, P3 ;  /* 0x000000ffff0d7224 */ /* 0x000fe200018e060b */
[----:B------:R-:W-:-:S02]  /*04b0*/  ISETP.NE.U32.AND P0, PT, R22, RZ, PT ;  /* 0x000000ff1600720c */ /* 0x000fc40003f05070 */
[----:B------:R-:W-:Y:S02]  /*04c0*/  SHF.R.U64 R16, R16, 0x1, R17 ;  /* 0x0000000110107819 */ /* 0x000fe40000001211 */
[----:B------:R-:W-:Y:S02]  /*04d0*/  SHF.R.U64 R18, R18, 0x1, R19 ;  /* 0x0000000112127819 */ /* 0x000fe40000001213 */
[----:B------:R-:W-:Y:S02]  /*04e0*/  SHF.R.U64 R20, R20, 0x1, R13 ;  /* 0x0000000114147819 */ /* 0x000fe4000000120d */
[----:B------:R-:W-:Y:S02]  /*04f0*/  SHF.R.U32.HI R15, RZ, 0x1, R11 ;  /* 0x00000001ff0f7819 */ /* 0x000fe4000001160b */
[----:B------:R-:W-:Y:S02]  /*0500*/  ISETP.NE.AND.EX P0, PT, RZ, RZ, PT, P0 ;  /* 0x000000ffff00720c */ /* 0x000fe40003f05300 */
[----:B------:R-:W-:-:S02]  /*0510*/  SHF.R.U32.HI R17, RZ, 0x1, R17 ;  /* 0x00000001ff117819 */ /* 0x000fc40000011611 */
[----:B------:R-:W-:Y:S02]  /*0520*/  SHF.R.U32.HI R19, RZ, 0x1, R19 ;  /* 0x00000001ff137819 */ /* 0x000fe40000011613 */
[----:B-1----:R-:W-:-:S07]  /*0530*/  SHF.R.U32.HI R13, RZ, 0x1, R13 ;  /* 0x00000001ff0d7819 */ /* 0x002fce000001160d */
.L_x_3:
[----:B------:R-:W-:-:S05]  /*0540*/  IADD3 R6, P1, PT, R9, R14, RZ ;  /* 0x0000000e09067210 */ /* 0x000fca0007f3e0ff */
[----:B01----:R-:W-:-:S05]  /*0550*/  IMAD.X R7, R10, 0x1, R15, P1 ;  /* 0x000000010a077824 */ /* 0x003fca00008e060f */
[----:B------:R-:W2:Y:S01]  /*0560*/  LDG.E.U8 R6, desc[UR4][R6.64] ;  /* 0x0000000406067981 */ /* 0x000ea2000c1e1100 */
[----:B------:R-:W-:Y:S02]  /*0570*/  ISETP.NE.U32.AND P1, PT, R22, RZ, PT ;  /* 0x000000ff1600720c */ /* 0x000fe40003f25070 */
[----:B------:R-:W-:Y:S02]  /*0580*/  IADD3 R4, P3, PT, R9, R20, RZ ;  /* 0x0000001409047210 */ /* 0x000fe40007f7e0ff */
[----:B------:R-:W-:-:S03]  /*0590*/  ISETP.NE.AND.EX P1, PT, RZ, RZ, PT, P1 ;  /* 0x000000ffff00720c */ /* 0x000fc60003f25310 */
[----:B------:R-:W-:Y:S01]  /*05a0*/  IMAD.X R5, R10, 0x1, R13, P3 ;  /* 0x000000010a057824 */ /* 0x000fe200018e060d */
[----:B--2---:R-:W-:Y:S02]  /*05b0*/  @!P0 SHF.R.U32.HI R2, RZ, 0x4, R6 ;  /* 0x00000004ff028819 */ /* 0x004fe40000011606 */
[----:B------:R-:W-:-:S04]  /*05c0*/  @P0 LOP3.LUT R2, R6, 0xf, RZ, 0xc0, !PT ;  /* 0x0000000f06020812 */ /* 0x000fc800078ec0ff */
[----:B------:R-:W-:Y:S02]  /*05d0*/  LOP3.LUT R24, R2, 0xffff, RZ, 0xc0, !PT ;  /* 0x0000ffff02187812 */ /* 0x000fe400078ec0ff */
[----:B------:R-:W-:Y:S02]  /*05e0*/  IADD3 R2, P2, PT, R12, UR6, RZ ;  /* 0x000000060c027c10 */ /* 0x000fe4000ff5e0ff */
[----:B------:R-:W0:Y:S02]  /*05f0*/  LDC.U8 R21, c[0x3][R24] ;  /* 0x00c0000018157b82 */ /* 0x000e240000000000 */
[----:B------:R-:W-:-:S05]  /*0600*/  IADD3.X R3, PT, PT, R11, UR7, RZ, P2, !PT ;  /* 0x000000070b037c10 */ /* 0x000fca00097fe4ff */
[----:B0-----:R0:W-:Y:S04]  /*0610*/  STG.E.U8 desc[UR4][R2.64], R21 ;  /* 0x0000001502007986 */ /* 0x0011e8000c101104 */
[----:B------:R-:W2:Y:S04]  /*0620*/  @!P1 LDG.E.U8 R6, desc[UR4][R4.64] ;  /* 0x0000000404069981 */ /* 0x000ea8000c1e1100 */
[----:B------:R-:W3:Y:S01]  /*0630*/  @P1 LDG.E.U8 R7, desc[UR4][R4.64] ;  /* 0x0000000404071981 */ /* 0x000ee2000c1e1100 */
[----:B------:R-:W-:-:S04]  /*0640*/  ISETP.NE.U32.AND P2, PT, R22, RZ, PT ;  /* 0x000000ff1600720c */ /* 0x000fc80003f45070 */
[----:B------:R-:W-:Y:S02]  /*0650*/  ISETP.NE.AND.EX P2, PT, RZ, RZ, PT, P2 ;  /* 0x000000ffff00720c */ /* 0x000fe40003f45320 */
[----:B--2---:R-:W-:Y:S02]  /*0660*/  @!P1 LOP3.LUT R6, R6, 0xf, RZ, 0xc0, !PT ;  /* 0x0000000f06069812 */ /* 0x004fe400078ec0ff */
[----:B---3--:R-:W-:-:S04]  /*0670*/  @P1 SHF.R.U32.HI R6, RZ, 0x4, R7 ;  /* 0x00000004ff061819 */ /* 0x008fc80000011607 */
[----:B------:R-:W-:Y:S02]  /*0680*/  LOP3.LUT R23, R6, 0xffff, RZ, 0xc0, !PT ;  /* 0x0000ffff06177812 */ /* 0x000fe400078ec0ff */
[----:B------:R-:W-:-:S04]  /*0690*/  IADD3 R6, P3, PT, R9, R18, RZ ;  /* 0x0000001209067210 */ /* 0x000fc80007f7e0ff */
[----:B------:R-:W1:Y:S01]  /*06a0*/  LDC.U8 R23, c[0x3][R23] ;  /* 0x00c0000017177b82 */ /* 0x000e620000000000 */
[----:B------:R-:W-:Y:S01]  /*06b0*/  IMAD.X R7, R10, 0x1, R19, P3 ;  /* 0x000000010a077824 */ /* 0x000fe200018e0613 */
[----:B-1----:R1:W-:Y:S04]  /*06c0*/  STG.E.U8 desc[UR4][R2.64+0x1], R23 ;  /* 0x0000011702007986 */ /* 0x0023e8000c101104 */
[----:B0-----:R-:W2:Y:S04]  /*06d0*/  @P2 LDG.E.U8 R21, desc[UR4][R6.64] ;  /* 0x0000000406152981 */ /* 0x001ea8000c1e1100 */
[----:B------:R-:W3:Y:S01]  /*06e0*/  @!P2 LDG.E.U8 R4, desc[UR4][R6.64] ;  /* 0x000000040604a981 */ /* 0x000ee2000c1e1100 */
[----:B--2---:R-:W-:-:S02]  /*06f0*/  @P2 LOP3.LUT R21, R21, 0xf, RZ, 0xc0, !PT ;  /* 0x0000000f15152812 */ /* 0x004fc400078ec0ff */
[----:B---3--:R-:W-:Y:S02]  /*0700*/  @!P2 SHF.R.U32.HI R21, RZ, 0x4, R4 ;  /* 0x00000004ff15a819 */ /* 0x008fe40000011604 */
[----:B------:R-:W-:Y:S02]  /*0710*/  IADD3 R4, P2, PT, R9, R16, RZ ;  /* 0x0000001009047210 */ /* 0x000fe40007f5e0ff */
[----:B------:R-:W-:-:S03]  /*0720*/  LOP3.LUT R21, R21, 0xffff, RZ, 0xc0, !PT ;  /* 0x0000ffff15157812 */ /* 0x000fc600078ec0ff */
[----:B------:R-:W-:-:S03]  /*0730*/  IMAD.X R5, R10, 0x1, R17, P2 ;  /* 0x000000010a057824 */ /* 0x000fc600010e0611 */
[----:B------:R-:W0:Y:S02]  /*0740*/  LDC.U8 R21, c[0x3][R21] ;  /* 0x00c0000015157b82 */ /* 0x000e240000000000 */
[----:B0-----:R1:W-:Y:S04]  /*0750*/  STG.E.U8 desc[UR4][R2.64+0x2], R21 ;  /* 0x0000021502007986 */ /* 0x0013e8000c101104 */
[----:B------:R-:W2:Y:S04]  /*0760*/  @!P1 LDG.E.U8 R24, desc[UR4][R4.64] ;  /* 0x0000000404189981 */ /* 0x000ea8000c1e1100 */
[----:B------:R-:W3:Y:S01]  /*0770*/  @P1 LDG.E.U8 R25, desc[UR4][R4.64] ;  /* 0x0000000404191981 */ /* 0x000ee2000c1e1100 */
[----:B------:R-:W-:-:S05]  /*0780*/  IADD3 R9, P2, PT, R9, 0x2, RZ ;  /* 0x0000000209097810 */ /* 0x000fca0007f5e0ff */
[----:B------:R-:W-:Y:S01]  /*0790*/  IMAD.X R10, RZ, RZ, R10, P2 ;  /* 0x000000ffff0a7224 */ /* 0x000fe200010e060a */
[----:B--2---:R-:W-:Y:S02]  /*07a0*/  @!P1 LOP3.LUT R24, R24, 0xf, RZ, 0xc0, !PT ;  /* 0x0000000f18189812 */ /* 0x004fe400078ec0ff */
[----:B---3--:R-:W-:Y:S02]  /*07b0*/  @P1 SHF.R.U32.HI R24, RZ, 0x4, R25 ;  /* 0x00000004ff181819 */ /* 0x008fe40000011619 */
[----:B------:R-:W-:Y:S02]  /*07c0*/  IADD3 R12, P1, PT, R12, 0x4, RZ ;  /* 0x000000040c0c7810 */ /* 0x000fe40007f3e0ff */
[----:B------:R-:W-:-:S03]  /*07d0*/  LOP3.LUT R7, R24, 0xffff, RZ, 0xc0, !PT ;  /* 0x0000ffff18077812 */ /* 0x000fc600078ec0ff */
[----:B------:R-:W-:Y:S01]  /*07e0*/  IMAD.X R11, RZ, RZ, R11, P1 ;  /* 0x000000ffff0b7224 */ /* 0x000fe200008e060b */
[----:B------:R-:W-:Y:S02]  /*07f0*/  ISETP.GE.U32.AND P1, PT, R12, R0, PT ;  /* 0x000000000c00720c */ /* 0x000fe40003f26070 */
[----:B------:R-:W0:Y:S02]  /*0800*/  LDC.U8 R7, c[0x3][R7] ;  /* 0x00c0000007077b82 */ /* 0x000e240000000000 */
[----:B------:R-:W-:Y:S01]  /*0810*/  ISETP.GE.U32.AND.EX P1, PT, R11, R8, PT, P1 ;  /* 0x000000080b00720c */ /* 0x000fe20003f26110 */
[----:B0-----:R1:W-:-:S12]  /*0820*/  STG.E.U8 desc[UR4][R2.64+0x3], R7 ;  /* 0x0000030702007986 */ /* 0x0013d8000c101104 */
[----:B------:R-:W-:Y:S05]  /*0830*/  @!P1 BRA `(.L_x_3) ;  /* 0xfffffffc00409947 */ /* 0x000fea000383ffff */
[----:B------:R-:W-:Y:S05]  /*0840*/  EXIT ;  /* 0x000000000000794d */ /* 0x000fea0003800000 */
.L_x_4:
[----:B------:R-:W-:-:S00]  /*0850*/  BRA `(.L_x_4) ;  /* 0xfffffffc00fc7947 */ /* 0x000fc0000383ffff */
[----:B------:R-:W-:-:S00]  /*0860*/  NOP ;  /* 0x0000000000007918 */ /* 0x000fc00000000000 */
        /* <DEDUP_REMOVED lines=9> */
.L_x_5:


//--------------------- .nv.shared.reserved.0     --------------------------
	.section	.nv.shared.reserved.0,"aw",@nobits
	.weak		__nv_reservedSMEM_offset_0_alias
	.size		__nv_reservedSMEM_offset_0_alias, 0, 64
	.other		__nv_reservedSMEM_offset_0_alias,@"STO_CUDA_RESERVED_SHARED STV_DEFAULT"
__nv_reservedSMEM_offset_0_alias:
	.zero		0
	.zero		64


//--------------------- .nv.constant0._Z13decode_kernelPKhPcm --------------------------
	.section	.nv.constant0._Z13decode_kernelPKhPcm,"a",@progbits
	.sectionflags	@""
	.align	4
.nv.constant0._Z13decode_kernelPKhPcm:
	.zero		920


//--------------------- SYMBOLS --------------------------

	.type		.nv.reservedSmem.offset0,@object
	.size		.nv.reservedSmem.offset0,0x4
